	.headerflags	@"EF_CUDA_TEXMODE_UNIFIED EF_CUDA_64BIT_ADDRESS EF_CUDA_ACCELERATORS EF_CUDA_SM90 EF_CUDA_VIRTUAL_SM(EF_CUDA_SM90)"
	.elftype	@"ET_EXEC"


//--------------------- .nv.info                  --------------------------
	.section	.nv.info,"",@"SHT_CUDA_INFO"
	.align	4


	//----- nvinfo : EIATTR_REGCOUNT
	.align		4
        /*0000*/ 	.byte	0x04, 0x2f
        /*0002*/ 	.short	(.L_3 - .L_2)
	.align		4
.L_2:
        /*0004*/ 	.word	index@(triton_poi_fused__native_batch_norm_legit_no_training_silu_30)
        /*0008*/ 	.word	0x0000001a


	//----- nvinfo : EIATTR_MIN_STACK_SIZE
	.align		4
.L_3:
        /*000c*/ 	.byte	0x04, 0x12
        /*000e*/ 	.short	(.L_5 - .L_4)
	.align		4
.L_4:
        /*0010*/ 	.word	index@(triton_poi_fused__native_batch_norm_legit_no_training_silu_30)
        /*0014*/ 	.word	0x00000000


	//----- nvinfo : EIATTR_FRAME_SIZE
	.align		4
.L_5:
        /*0018*/ 	.byte	0x04, 0x11
        /*001a*/ 	.short	(.L_7 - .L_6)
	.align		4
.L_6:
        /*001c*/ 	.word	index@(triton_poi_fused__native_batch_norm_legit_no_training_silu_30)
        /*0020*/ 	.word	0x00000000


	//----- nvinfo : EIATTR_MIN_STACK_SIZE
	.align		4
.L_7:
        /*0024*/ 	.byte	0x04, 0x12
        /*0026*/ 	.short	(.L_9 - .L_8)
	.align		4
.L_8:
        /*0028*/ 	.word	index@(triton_poi_fused__native_batch_norm_legit_no_training_silu_30)
        /*002c*/ 	.word	0x00000000
.L_9:


//--------------------- .nv.info.triton_poi_fused__native_batch_norm_legit_no_training_silu_30 --------------------------
	.section	.nv.info.triton_poi_fused__native_batch_norm_legit_no_training_silu_30,"",@"SHT_CUDA_INFO"
	.sectionflags	@""
	.align	4


	//----- nvinfo : EIATTR_CUDA_API_VERSION
	.align		4
        /*0000*/ 	.byte	0x04, 0x37
        /*0002*/ 	.short	(.L_11 - .L_10)
.L_10:
        /*0004*/ 	.word	0x0000007c


	//----- nvinfo : EIATTR_KPARAM_INFO
	.align		4
.L_11:
        /*0008*/ 	.byte	0x04, 0x17
        /*000a*/ 	.short	(.L_13 - .L_12)
.L_12:
        /*000c*/ 	.word	0x00000000
        /*0010*/ 	.short	0x0007
        /*0012*/ 	.short	0x0034
        /*0014*/ 	.byte	0x00, 0xf0, 0x11, 0x00


	//----- nvinfo : EIATTR_KPARAM_INFO
	.align		4
.L_13:
        /*0018*/ 	.byte	0x04, 0x17
        /*001a*/ 	.short	(.L_15 - .L_14)
.L_14:
        /*001c*/ 	.word	0x00000000
        /*0020*/ 	.short	0x0006
        /*0022*/ 	.short	0x0030
        /*0024*/ 	.byte	0x00, 0xf0, 0x11, 0x00


	//----- nvinfo : EIATTR_KPARAM_INFO
	.align		4
.L_15:
        /*0028*/ 	.byte	0x04, 0x17
        /*002a*/ 	.short	(.L_17 - .L_16)
.L_16:
        /*002c*/ 	.word	0x00000000
        /*0030*/ 	.short	0x0005
        /*0032*/ 	.short	0x0028
        /*0034*/ 	.byte	0x00, 0xf4, 0x21, 0x00


	//----- nvinfo : EIATTR_KPARAM_INFO
	.align		4
.L_17:
        /*0038*/ 	.byte	0x04, 0x17
        /*003a*/ 	.short	(.L_19 - .L_18)
.L_18:
        /*003c*/ 	.word	0x00000000
        /*0040*/ 	.short	0x0004
        /*0042*/ 	.short	0x0020
        /*0044*/ 	.byte	0x00, 0xf4, 0x21, 0x00


	//----- nvinfo : EIATTR_KPARAM_INFO
	.align		4
.L_19:
        /*0048*/ 	.byte	0x04, 0x17
        /*004a*/ 	.short	(.L_21 - .L_20)
.L_20:
        /*004c*/ 	.word	0x00000000
        /*0050*/ 	.short	0x0003
        /*0052*/ 	.short	0x0018
        /*0054*/ 	.byte	0x00, 0xf4, 0x21, 0x00


	//----- nvinfo : EIATTR_KPARAM_INFO
	.align		4
.L_21:
        /*0058*/ 	.byte	0x04, 0x17
        /*005a*/ 	.short	(.L_23 - .L_22)
.L_22:
        /*005c*/ 	.word	0x00000000
        /*0060*/ 	.short	0x0002
        /*0062*/ 	.short	0x0010
        /*0064*/ 	.byte	0x00, 0xf4, 0x21, 0x00


	//----- nvinfo : EIATTR_KPARAM_INFO
	.align		4
.L_23:
        /*0068*/ 	.byte	0x04, 0x17
        /*006a*/ 	.short	(.L_25 - .L_24)
.L_24:
        /*006c*/ 	.word	0x00000000
        /*0070*/ 	.short	0x0001
        /*0072*/ 	.short	0x0008
        /*0074*/ 	.byte	0x00, 0xf4, 0x21, 0x00


	//----- nvinfo : EIATTR_KPARAM_INFO
	.align		4
.L_25:
        /*0078*/ 	.byte	0x04, 0x17
        /*007a*/ 	.short	(.L_27 - .L_26)
.L_26:
        /*007c*/ 	.word	0x00000000
        /*0080*/ 	.short	0x0000
        /*0082*/ 	.short	0x0000
        /*0084*/ 	.byte	0x00, 0xf4, 0x21, 0x00


	//----- nvinfo : EIATTR_SPARSE_MMA_MASK
	.align		4
.L_27:
        /*0088*/ 	.byte	0x03, 0x50
        /*008a*/ 	.short	0x0000


	//----- nvinfo : EIATTR_MAXREG_COUNT
	.align		4
        /*008c*/ 	.byte	0x03, 0x1b
        /*008e*/ 	.short	0x00ff


	//----- nvinfo : EIATTR_EXIT_INSTR_OFFSETS
	.align		4
        /*0090*/ 	.byte	0x04, 0x1c
        /*0092*/ 	.short	(.L_29 - .L_28)


	//   ....[0]....
.L_28:
        /*0094*/ 	.word	0x00000700


	//   ....[1]....
        /*0098*/ 	.word	0x000007d0


	//----- nvinfo : EIATTR_REQNTID
	.align		4
.L_29:
        /*009c*/ 	.byte	0x04, 0x10
        /*009e*/ 	.short	(.L_31 - .L_30)
.L_30:
        /*00a0*/ 	.word	0x00000080
        /*00a4*/ 	.word	0x00000001
        /*00a8*/ 	.word	0x00000001


	//----- nvinfo : EIATTR_CBANK_PARAM_SIZE
	.align		4
.L_31:
        /*00ac*/ 	.byte	0x03, 0x19
        /*00ae*/ 	.short	0x0038


	//----- nvinfo : EIATTR_PARAM_CBANK
	.align		4
        /*00b0*/ 	.byte	0x04, 0x0a
        /*00b2*/ 	.short	(.L_33 - .L_32)
	.align		4
.L_32:
        /*00b4*/ 	.word	index@(.nv.constant0.triton_poi_fused__native_batch_norm_legit_no_training_silu_30)
        /*00b8*/ 	.short	0x0210
        /*00ba*/ 	.short	0x0038


	//----- nvinfo : EIATTR_SW_WAR
	.align		4
.L_33:
        /*00bc*/ 	.byte	0x04, 0x36
        /*00be*/ 	.short	(.L_35 - .L_34)
.L_34:
        /*00c0*/ 	.word	0x00000008
.L_35:


//--------------------- .nv.callgraph             --------------------------
	.section	.nv.callgraph,"",@"SHT_CUDA_CALLGRAPH"
	.align	4
	.sectionentsize	8
	.align		4
        /*0000*/ 	.word	0x00000000
	.align		4
        /*0004*/ 	.word	0xffffffff
	.align		4
        /*0008*/ 	.word	0x00000000
	.align		4
        /*000c*/ 	.word	0xfffffffe
	.align		4
        /*0010*/ 	.word	0x00000000
	.align		4
        /*0014*/ 	.word	0xfffffffd
	.align		4
        /*0018*/ 	.word	0x00000000
	.align		4
        /*001c*/ 	.word	0xfffffffc


//--------------------- .nv.constant4             --------------------------
	.section	.nv.constant4,"a",@progbits
	.align	8
	.align		8
.nv.constant4:
        /*0000*/ 	.dword	_$_str
	.align		8
        /*0008*/ 	.dword	_$_str_$_2


//--------------------- .text.triton_poi_fused__native_batch_norm_legit_no_training_silu_30 --------------------------
	.section	.text.triton_poi_fused__native_batch_norm_legit_no_training_silu_30,"ax",@progbits
	.sectionflags	@"SHF_BARRIERS=1"
	.align	128
        .global         triton_poi_fused__native_batch_norm_legit_no_training_silu_30
        .type           triton_poi_fused__native_batch_norm_legit_no_training_silu_30,@function
        .size           triton_poi_fused__native_batch_norm_legit_no_training_silu_30,(.L_x_1 - triton_poi_fused__native_batch_norm_legit_no_training_silu_30)
        .other          triton_poi_fused__native_batch_norm_legit_no_training_silu_30,@"STO_CUDA_ENTRY STV_DEFAULT"
triton_poi_fused__native_batch_norm_legit_no_training_silu_30:
.text.triton_poi_fused__native_batch_norm_legit_no_training_silu_30:
[----:B------:R-:W0:Y:S01]  /*0000*/  LDC R1, c[0x0][0x28] ;  /* 0x00000a00ff017b82 */ /* 0x000e220000000800 */
[----:B------:R-:W1:Y:S07]  /*0010*/  S2R R10, SR_TID.X ;  /* 0x00000000000a7919 */ /* 0x000e6e0000002100 */
[----:B------:R-:W2:Y:S01]  /*0020*/  S2UR UR4, SR_CTAID.X ;  /* 0x00000000000479c3 */ /* 0x000ea20000002500 */
[----:B------:R-:W-:Y:S01]  /*0030*/  CS2R R6, SRZ ;  /* 0x0000000000067805 */ /* 0x000fe2000001ff00 */
[----:B------:R-:W-:Y:S01]  /*0040*/  ULDC.64 UR8, c[0x0][0x208] ;  /* 0x0000820000087ab9 */ /* 0x000fe20000000a00 */
[----:B------:R-:W3:Y:S05]  /*0050*/  S2R R0, SR_CTAID.Y ;  /* 0x0000000000007919 */ /* 0x000eea0000002600 */
[----:B------:R-:W4:Y:S08]  /*0060*/  LDC.64 R2, c[0x0][0x220] ;  /* 0x00008800ff027b82 */ /* 0x000f300000000a00 */
[----:B------:R-:W5:Y:S01]  /*0070*/  LDC.64 R14, c[0x0][0x210] ;  /* 0x00008400ff0e7b82 */ /* 0x000f620000000a00 */
[----:B--2---:R-:W-:-:S07]  /*0080*/  USHF.L.U32 UR4, UR4, 0x2, URZ ;  /* 0x0000000204047899 */ /* 0x004fce000800063f */
[----:B------:R-:W2:Y:S01]  /*0090*/  LDC.64 R18, c[0x0][0x218] ;  /* 0x00008600ff127b82 */ /* 0x000ea20000000a00 */
[----:B-1----:R-:W-:-:S07]  /*00a0*/  LOP3.LUT R8, R10, 0x1, RZ, 0xc0, !PT ;  /* 0x000000010a087812 */ /* 0x002fce00078ec0ff */
[----:B------:R-:W1:Y:S01]  /*00b0*/  LDC.64 R16, c[0x0][0x230] ;  /* 0x00008c00ff107b82 */ /* 0x000e620000000a00 */
[----:B------:R-:W-:-:S04]  /*00c0*/  LEA R11, R8, UR4, 0x1 ;  /* 0x00000004080b7c11 */ /* 0x000fc8000f8e08ff */
[C---:B------:R-:W-:Y:S01]  /*00d0*/  ISETP.GE.AND P1, PT, R11.reuse, 0x200, PT ;  /* 0x000002000b00780c */ /* 0x040fe20003f26270 */
[----:B----4-:R-:W-:Y:S02]  /*00e0*/  IMAD.WIDE R2, R11, 0x4, R2 ;  /* 0x000000040b027825 */ /* 0x010fe400078e0202 */
[----:B------:R-:W4:Y:S10]  /*00f0*/  LDC.64 R12, c[0x0][0x228] ;  /* 0x00008a00ff0c7b82 */ /* 0x000f340000000a00 */
[----:B------:R1:W5:Y:S01]  /*0100*/  @!P1 LDG.E.EL.64 R6, desc[UR8][R2.64] ;  /* 0x0000000802069981 */ /* 0x000362000c2e1b00 */
[----:B------:R-:W-:Y:S01]  /*0110*/  SHF.R.U32.HI R9, RZ, 0x1, R10 ;  /* 0x00000001ff097819 */ /* 0x000fe2000001160a */
[----:B---3--:R-:W-:-:S02]  /*0120*/  IMAD.SHL.U32 R0, R0, 0x40, RZ ;  /* 0x0000004000007824 */ /* 0x008fc400078e00ff */
[----:B--2---:R-:W-:Y:S01]  /*0130*/  IMAD.WIDE R20, R11, 0x4, R18 ;  /* 0x000000040b147825 */ /* 0x004fe200078e0212 */
[----:B------:R-:W-:-:S03]  /*0140*/  SGXT.U32 R9, R9, 0x6 ;  /* 0x000000060909781a */ /* 0x000fc60000000000 */
[C---:B-1----:R-:W-:Y:S01]  /*0150*/  IMAD.WIDE R22, R11.reuse, 0x4, R16 ;  /* 0x000000040b167825 */ /* 0x042fe200078e0210 */
[----:B------:R-:W-:Y:S02]  /*0160*/  LOP3.LUT R4, R0, R9, RZ, 0xfc, !PT ;  /* 0x0000000900047212 */ /* 0x000fe400078efcff */
[----:B0-----:R-:W-:Y:S02]  /*0170*/  CS2R R2, SRZ ;  /* 0x0000000000027805 */ /* 0x001fe4000001ff00 */
[C---:B------:R-:W-:Y:S01]  /*0180*/  ISETP.LT.AND P0, PT, R4.reuse, 0x40, !P1 ;  /* 0x000000400400780c */ /* 0x040fe20004f01270 */
[----:B------:R-:W-:Y:S02]  /*0190*/  IMAD R5, R4, 0x200, R11 ;  /* 0x0000020004057824 */ /* 0x000fe400078e020b */
[----:B----4-:R-:W-:-:S04]  /*01a0*/  IMAD.WIDE R12, R11, 0x4, R12 ;  /* 0x000000040b0c7825 */ /* 0x010fc800078e020c */
[----:B-----5:R-:W-:Y:S01]  /*01b0*/  IMAD.WIDE R14, R5, 0x4, R14 ;  /* 0x00000004050e7825 */ /* 0x020fe200078e020e */
[----:B------:R-:W-:-:S05]  /*01c0*/  CS2R R4, SRZ ;  /* 0x0000000000047805 */ /* 0x000fca000001ff00 */
[----:B------:R-:W2:Y:S04]  /*01d0*/  @P0 LDG.E.EL.64 R2, desc[UR8][R14.64] ;  /* 0x000000080e020981 */ /* 0x000ea8000c2e1b00 */
[----:B------:R0:W2:Y:S01]  /*01e0*/  @!P1 LDG.E.EL.64 R4, desc[UR8][R20.64] ;  /* 0x0000000814049981 */ /* 0x0000a2000c2e1b00 */
[----:B------:R-:W-:Y:S02]  /*01f0*/  CS2R R18, SRZ ;  /* 0x0000000000127805 */ /* 0x000fe4000001ff00 */
[----:B------:R-:W-:-:S04]  /*0200*/  CS2R R16, SRZ ;  /* 0x0000000000107805 */ /* 0x000fc8000001ff00 */
[----:B------:R1:W3:Y:S04]  /*0210*/  @!P1 LDG.E.EL.64 R18, desc[UR8][R12.64] ;  /* 0x000000080c129981 */ /* 0x0002e8000c2e1b00 */
[----:B------:R-:W3:Y:S01]  /*0220*/  @!P1 LDG.E.EL.64 R16, desc[UR8][R22.64] ;  /* 0x0000000816109981 */ /* 0x000ee2000c2e1b00 */
[----:B------:R-:W4:Y:S01]  /*0230*/  S2UR UR6, SR_CgaCtaId ;  /* 0x00000000000679c3 */ /* 0x000f220000008800 */
[----:B------:R-:W-:Y:S02]  /*0240*/  UMOV UR5, 0x400 ;  /* 0x0000040000057882 */ /* 0x000fe40000000000 */
[----:B----4-:R-:W-:Y:S01]  /*0250*/  UPRMT UR5, UR6, 0x654, UR5 ;  /* 0x0000065406057896 */ /* 0x010fe20008000005 */
[----:B------:R-:W-:Y:S01]  /*0260*/  FADD R6, R6, 0.0010000000474974513054 ;  /* 0x3a83126f06067421 */ /* 0x000fe20000000000 */
[----:B------:R-:W-:-:S03]  /*0270*/  FADD R7, R7, 0.0010000000474974513054 ;  /* 0x3a83126f07077421 */ /* 0x000fc60000000000 */
[----:B------:R-:W4:Y:S08]  /*0280*/  MUFU.SQRT R11, R6 ;  /* 0x00000006000b7308 */ /* 0x000f300000002000 */
[----:B0-----:R-:W0:Y:S01]  /*0290*/  MUFU.SQRT R20, R7 ;  /* 0x0000000700147308 */ /* 0x001e220000002000 */
[C---:B----4-:R-:W-:Y:S02]  /*02a0*/  FSETP.GT.AND P0, PT, R11.reuse, 8.50705917302346158658e+37, PT ;  /* 0x7e8000000b00780b */ /* 0x050fe40003f04000 */
[----:B------:R-:W-:-:S02]  /*02b0*/  FSETP.GEU.AND P2, PT, R11, 1.175494350822287508e-38, PT ;  /* 0x008000000b00780b */ /* 0x000fc40003f4e000 */
[C---:B0-----:R-:W-:Y:S02]  /*02c0*/  FSETP.GT.AND P1, PT, R20.reuse, 8.50705917302346158658e+37, PT ;  /* 0x7e8000001400780b */ /* 0x041fe40003f24000 */
[----:B------:R-:W-:-:S07]  /*02d0*/  FSETP.GEU.AND P3, PT, R20, 1.175494350822287508e-38, PT ;  /* 0x008000001400780b */ /* 0x000fce0003f6e000 */
[----:B------:R-:W-:Y:S01]  /*02e0*/  @P0 FMUL R11, R11, 0.25 ;  /* 0x3e8000000b0b0820 */ /* 0x000fe20000400000 */
[----:B------:R-:W-:-:S03]  /*02f0*/  HFMA2.MMA R6, -RZ, RZ, 1.625, 0 ;  /* 0x3e800000ff067435 */ /* 0x000fc600000001ff */
[----:B------:R-:W-:Y:S01]  /*0300*/  @!P2 FMUL R11, R11, 16777216 ;  /* 0x4b8000000b0ba820 */ /* 0x000fe20000400000 */
[----:B------:R-:W-:-:S05]  /*0310*/  @P1 FMUL R20, R20, 0.25 ;  /* 0x3e80000014141820 */ /* 0x000fca0000400000 */
[----:B------:R-:W0:Y:S01]  /*0320*/  MUFU.RCP R11, R11 ;  /* 0x0000000b000b7308 */ /* 0x000e220000001000 */
[----:B------:R-:W-:Y:S01]  /*0330*/  @!P3 FMUL R20, R20, 16777216 ;  /* 0x4b8000001414b820 */ /* 0x000fe20000400000 */
[----:B-1----:R-:W-:-:S06]  /*0340*/  FSEL R12, R6, 1, P0 ;  /* 0x3f800000060c7808 */ /* 0x002fcc0000000000 */
[----:B------:R-:W1:Y:S01]  /*0350*/  MUFU.RCP R20, R20 ;  /* 0x0000001400147308 */ /* 0x000e620000001000 */
[----:B------:R-:W-:Y:S01]  /*0360*/  @!P2 FMUL R12, R12, 16777216 ;  /* 0x4b8000000c0ca820 */ /* 0x000fe20000400000 */
[----:B------:R-:W-:Y:S01]  /*0370*/  FSEL R13, R6, 1, P1 ;  /* 0x3f800000060d7808 */ /* 0x000fe20000800000 */
[----:B--2---:R-:W-:Y:S02]  /*0380*/  FADD R2, -R4, R2 ;  /* 0x0000000204027221 */ /* 0x004fe40000000100 */
[----:B0-----:R-:W-:Y:S02]  /*0390*/  FMUL R7, R11, R12 ;  /* 0x0000000c0b077220 */ /* 0x001fe40000400000 */
[----:B------:R-:W-:Y:S01]  /*03a0*/  @!P3 FMUL R13, R13, 16777216 ;  /* 0x4b8000000d0db820 */ /* 0x000fe20000400000 */
[----:B------:R-:W-:Y:S01]  /*03b0*/  FADD R3, -R5, R3 ;  /* 0x0000000305037221 */ /* 0x000fe20000000100 */
[----:B------:R-:W-:Y:S02]  /*03c0*/  FMUL R7, R2, R7 ;  /* 0x0000000702077220 */ /* 0x000fe40000400000 */
[----:B-1----:R-:W-:-:S02]  /*03d0*/  FMUL R2, R20, R13 ;  /* 0x0000000d14027220 */ /* 0x002fc40000400000 */
[----:B---3--:R-:W-:Y:S02]  /*03e0*/  FFMA R16, R7, R18, R16 ;  /* 0x0000001207107223 */ /* 0x008fe40000000010 */
[----:B------:R-:W-:Y:S02]  /*03f0*/  FMUL R2, R3, R2 ;  /* 0x0000000203027220 */ /* 0x000fe40000400000 */
[----:B------:R-:W-:Y:S02]  /*0400*/  FADD R3, RZ, -R16 ;  /* 0x80000010ff037221 */ /* 0x000fe40000000000 */
[----:B------:R-:W-:Y:S02]  /*0410*/  FFMA R17, R2, R19, R17 ;  /* 0x0000001302117223 */ /* 0x000fe40000000011 */
[----:B------:R-:W-:Y:S02]  /*0420*/  FMUL R3, R3, 1.4426950216293334961 ;  /* 0x3fb8aa3b03037820 */ /* 0x000fe40000400000 */
[----:B------:R-:W-:-:S04]  /*0430*/  FADD R2, RZ, -R17 ;  /* 0x80000011ff027221 */ /* 0x000fc80000000000 */
[----:B------:R-:W-:Y:S01]  /*0440*/  FMUL R4, R2, 1.4426950216293334961 ;  /* 0x3fb8aa3b02047820 */ /* 0x000fe20000400000 */
[----:B------:R-:W-:-:S04]  /*0450*/  FSETP.GEU.AND P0, PT, R3, -126, PT ;  /* 0xc2fc00000300780b */ /* 0x000fc80003f0e000 */
[----:B------:R-:W-:-:S09]  /*0460*/  FSETP.GEU.AND P1, PT, R4, -126, PT ;  /* 0xc2fc00000400780b */ /* 0x000fd20003f2e000 */
[----:B------:R-:W-:-:S04]  /*0470*/  @!P0 FMUL R3, R3, 0.5 ;  /* 0x3f00000003038820 */ /* 0x000fc80000400000 */
[----:B------:R-:W-:Y:S01]  /*0480*/  @!P1 FMUL R4, R4, 0.5 ;  /* 0x3f00000004049820 */ /* 0x000fe20000400000 */
[----:B------:R-:W0:Y:S08]  /*0490*/  MUFU.EX2 R2, R3 ;  /* 0x0000000300027308 */ /* 0x000e300000000800 */
[----:B------:R-:W1:Y:S01]  /*04a0*/  MUFU.EX2 R5, R4 ;  /* 0x0000000400057308 */ /* 0x000e620000000800 */
[----:B0-----:R-:W-:-:S04]  /*04b0*/  @!P0 FMUL R2, R2, R2 ;  /* 0x0000000202028220 */ /* 0x001fc80000400000 */
[----:B------:R-:W-:Y:S01]  /*04c0*/  FADD R7, R2, 1 ;  /* 0x3f80000002077421 */ /* 0x000fe20000000000 */
[----:B-1----:R-:W-:-:S04]  /*04d0*/  @!P1 FMUL R5, R5, R5 ;  /* 0x0000000505059220 */ /* 0x002fc80000400000 */
[----:B------:R-:W-:Y:S01]  /*04e0*/  FADD R5, R5, 1 ;  /* 0x3f80000005057421 */ /* 0x000fe20000000000 */
[----:B------:R-:W-:-:S04]  /*04f0*/  FSETP.GT.AND P0, PT, R7, 8.50705917302346158658e+37, PT ;  /* 0x7e8000000700780b */ /* 0x000fc80003f04000 */
[----:B------:R-:W-:-:S09]  /*0500*/  FSETP.GT.AND P1, PT, R5, 8.50705917302346158658e+37, PT ;  /* 0x7e8000000500780b */ /* 0x000fd20003f24000 */
[----:B------:R-:W-:-:S04]  /*0510*/  @P0 FMUL R7, R7, 0.25 ;  /* 0x3e80000007070820 */ /* 0x000fc80000400000 */
[----:B------:R-:W-:Y:S02]  /*0520*/  @P1 FMUL R5, R5, 0.25 ;  /* 0x3e80000005051820 */ /* 0x000fe40000400000 */
[----:B------:R-:W0:Y:S08]  /*0530*/  MUFU.RCP R7, R7 ;  /* 0x0000000700077308 */ /* 0x000e300000001000 */
[----:B------:R-:W1:Y:S01]  /*0540*/  MUFU.RCP R5, R5 ;  /* 0x0000000500057308 */ /* 0x000e620000001000 */
[----:B------:R-:W-:-:S02]  /*0550*/  SHF.L.U32 R4, R8, 0x7, RZ ;  /* 0x0000000708047819 */ /* 0x000fc400000006ff */
[----:B------:R-:W-:Y:S02]  /*0560*/  LEA R12, R8, UR5, 0x4 ;  /* 0x00000005080c7c11 */ /* 0x000fe4000f8e20ff */
[C---:B------:R-:W-:Y:S02]  /*0570*/  FSEL R8, R6.reuse, 1, P0 ;  /* 0x3f80000006087808 */ /* 0x040fe40000000000 */
[----:B------:R-:W-:Y:S02]  /*0580*/  FSEL R6, R6, 1, P1 ;  /* 0x3f80000006067808 */ /* 0x000fe40000800000 */
[C---:B------:R-:W-:Y:S01]  /*0590*/  LOP3.LUT R9, R4.reuse, R9, RZ, 0xfc, !PT ;  /* 0x0000000904097212 */ /* 0x040fe200078efcff */
[----:B0-----:R-:W-:Y:S01]  /*05a0*/  FMUL R7, R7, R8 ;  /* 0x0000000807077220 */ /* 0x001fe20000400000 */
[----:B------:R-:W-:Y:S01]  /*05b0*/  LEA.HI R4, R4, UR5, RZ, 0x1d ;  /* 0x0000000504047c11 */ /* 0x000fe2000f8fe8ff */
[----:B-1----:R-:W-:Y:S02]  /*05c0*/  FMUL R6, R5, R6 ;  /* 0x0000000605067220 */ /* 0x002fe40000400000 */
[----:B------:R-:W-:-:S02]  /*05d0*/  IMAD R12, R9, 0x4, R12 ;  /* 0x00000004090c7824 */ /* 0x000fc400078e020c */
[----:B------:R-:W-:Y:S01]  /*05e0*/  FMUL R7, R16, R7 ;  /* 0x0000000710077220 */ /* 0x000fe20000400000 */
[----:B------:R-:W-:Y:S01]  /*05f0*/  LEA R9, R9, R4, 0x2 ;  /* 0x0000000409097211 */ /* 0x000fe200078e10ff */
[----:B------:R-:W-:Y:S01]  /*0600*/  FMUL R6, R17, R6 ;  /* 0x0000000611067220 */ /* 0x000fe20000400000 */
[----:B------:R-:W-:Y:S02]  /*0610*/  SHF.R.U32.HI R2, RZ, 0x5, R10 ;  /* 0x00000005ff027819 */ /* 0x000fe4000001160a */
[----:B------:R0:W-:Y:S02]  /*0620*/  STS [R12], R7 ;  /* 0x000000070c007388 */ /* 0x0001e40000000800 */
[----:B------:R-:W-:Y:S02]  /*0630*/  SGXT.U32 R2, R2, 0x2 ;  /* 0x000000020202781a */ /* 0x000fe40000000000 */
[----:B------:R0:W-:Y:S01]  /*0640*/  STS [R9+0x108], R6 ;  /* 0x0001080609007388 */ /* 0x0001e20000000800 */
[----:B------:R-:W-:Y:S01]  /*0650*/  IMAD.SHL.U32 R3, R10, 0x2, RZ ;  /* 0x000000020a037824 */ /* 0x000fe200078e00ff */
[----:B------:R-:W-:-:S04]  /*0660*/  LOP3.LUT R4, R2, UR4, RZ, 0xfc, !PT ;  /* 0x0000000402047c12 */ /* 0x000fc8000f8efcff */
[----:B------:R-:W-:Y:S01]  /*0670*/  LOP3.LUT R0, R0, 0x3e, R3, 0xf8, !PT ;  /* 0x0000003e00007812 */ /* 0x000fe200078ef803 */
[----:B------:R-:W-:Y:S01]  /*0680*/  BAR.SYNC.DEFER_BLOCKING 0x0 ;  /* 0x0000000000007b1d */ /* 0x000fe20000010000 */
[----:B------:R-:W-:Y:S02]  /*0690*/  ISETP.GE.AND P0, PT, R4, 0x200, PT ;  /* 0x000002000400780c */ /* 0x000fe40003f06270 */
[----:B------:R-:W-:Y:S02]  /*06a0*/  SHF.R.U32.HI R2, RZ, 0x2, R10 ;  /* 0x00000002ff027819 */ /* 0x000fe4000001160a */
[----:B------:R-:W-:Y:S01]  /*06b0*/  ISETP.LT.AND P0, PT, R0, 0x40, !P0 ;  /* 0x000000400000780c */ /* 0x000fe20004701270 */
[----:B------:R-:W-:Y:S01]  /*06c0*/  IMAD.SHL.U32 R10, R10, 0x8, RZ ;  /* 0x000000080a0a7824 */ /* 0x000fe200078e00ff */
[----:B------:R-:W-:-:S04]  /*06d0*/  LOP3.LUT R2, R2, 0x18, RZ, 0xc0, !PT ;  /* 0x0000001802027812 */ /* 0x000fc800078ec0ff */
[----:B------:R-:W-:-:S04]  /*06e0*/  LOP3.LUT R3, R10, 0x3f8, RZ, 0xc0, !PT ;  /* 0x000003f80a037812 */ /* 0x000fc800078ec0ff */
[----:B------:R-:W-:-:S03]  /*06f0*/  IADD3 R8, R3, UR5, R2 ;  /* 0x0000000503087c10 */ /* 0x000fc6000fffe002 */
[----:B0-----:R-:W-:Y:S05]  /*0700*/  @!P0 EXIT ;  /* 0x000000000000894d */ /* 0x001fea0003800000 */
[----:B------:R-:W0:Y:S01]  /*0710*/  LDS.64 R8, [R8] ;  /* 0x0000000008087984 */ /* 0x000e220000000a00 */
[----:B------:R-:W-:Y:S01]  /*0720*/  SHF.R.S32.HI R5, RZ, 0x1f, R0 ;  /* 0x0000001fff057819 */ /* 0x000fe20000011400 */
[----:B------:R-:W1:Y:S03]  /*0730*/  LDC.64 R2, c[0x0][0x238] ;  /* 0x00008e00ff027b82 */ /* 0x000e660000000a00 */
[----:B------:R-:W-:-:S04]  /*0740*/  LEA.HI R5, R5, R0, RZ, 0x4 ;  /* 0x0000000005057211 */ /* 0x000fc800078f20ff */
[C---:B------:R-:W-:Y:S01]  /*0750*/  LOP3.LUT R7, R5.reuse, 0xfffffff0, RZ, 0xc0, !PT ;  /* 0xfffffff005077812 */ /* 0x040fe200078ec0ff */
[----:B------:R-:W-:-:S03]  /*0760*/  IMAD.SHL.U32 R5, R5, 0x200, RZ ;  /* 0x0000020005057824 */ /* 0x000fc600078e00ff */
[----:B------:R-:W-:Y:S02]  /*0770*/  IADD3 R7, R0, -R7, RZ ;  /* 0x8000000700077210 */ /* 0x000fe40007ffe0ff */
[----:B------:R-:W-:Y:S02]  /*0780*/  LOP3.LUT R0, R5, 0xffffe000, RZ, 0xc0, !PT ;  /* 0xffffe00005007812 */ /* 0x000fe400078ec0ff */
[----:B------:R-:W-:-:S05]  /*0790*/  LEA R7, R4, R7, 0x4 ;  /* 0x0000000704077211 */ /* 0x000fca00078e20ff */
[----:B------:R-:W-:-:S04]  /*07a0*/  IMAD.IADD R7, R7, 0x1, R0 ;  /* 0x0000000107077824 */ /* 0x000fc800078e0200 */
[----:B-1----:R-:W-:-:S05]  /*07b0*/  IMAD.WIDE R2, R7, 0x4, R2 ;  /* 0x0000000407027825 */ /* 0x002fca00078e0202 */
[----:B0-----:R-:W-:Y:S01]  /*07c0*/  STG.E.64 desc[UR8][R2.64], R8 ;  /* 0x0000000802007986 */ /* 0x001fe2000c101b08 */
[----:B------:R-:W-:Y:S05]  /*07d0*/  EXIT ;  /* 0x000000000000794d */ /* 0x000fea0003800000 */
.L_x_0:
[----:B------:R-:W-:-:S00]  /*07e0*/  BRA `(.L_x_0) ;  /* 0xfffffffc00fc7947 */ /* 0x000fc0000383ffff */
[----:B------:R-:W-:-:S00]  /*07f0*/  NOP ;  /* 0x0000000000007918 */ /* 0x000fc00000000000 */
        /* <DEDUP_REMOVED lines=8> */
.L_x_1:


//--------------------- .nv.global.init           --------------------------
	.section	.nv.global.init,"aw",@progbits
.nv.global.init:
	.type		_$_str,@object
	.size		_$_str,(_$_str_$_2 - _$_str)
_$_str:
        /*0000*/ 	.byte	0x5f, 0x5f, 0x43, 0x55, 0x44, 0x41, 0x5f, 0x46, 0x54, 0x5a, 0x00
	.type		_$_str_$_2,@object
	.size		_$_str_$_2,(.L_1 - _$_str_$_2)
_$_str_$_2:
        /*000b*/ 	.byte	0x5f, 0x5f, 0x43, 0x55, 0x44, 0x41, 0x5f, 0x50, 0x52, 0x45, 0x43, 0x5f, 0x53, 0x51, 0x52, 0x54
        /*001b*/ 	.byte	0x00
.L_1:


//--------------------- .nv.shared.triton_poi_fused__native_batch_norm_legit_no_training_silu_30 --------------------------
	.section	.nv.shared.triton_poi_fused__native_batch_norm_legit_no_training_silu_30,"aw",@nobits
	.sectionflags	@""
	.align	16
	.zero		1024


//--------------------- .nv.constant0.triton_poi_fused__native_batch_norm_legit_no_training_silu_30 --------------------------
	.section	.nv.constant0.triton_poi_fused__native_batch_norm_legit_no_training_silu_30,"a",@progbits
	.sectionflags	@""
	.align	4
.nv.constant0.triton_poi_fused__native_batch_norm_legit_no_training_silu_30:
	.zero		584
